//
// Generated by NVIDIA NVVM Compiler
//
// Compiler Build ID: CL-36424714
// Cuda compilation tools, release 13.0, V13.0.88
// Based on NVVM 20.0.0
//

.version 9.0
.target sm_100
.address_size 64

	// .globl	_ZN8mmdeploy4cuda9normalizeIhLi3EEEvPKT_iiiPf6float3S6_b

.visible .entry _ZN8mmdeploy4cuda9normalizeIhLi3EEEvPKT_iiiPf6float3S6_b(
	.param .u64 .ptr .align 1 _ZN8mmdeploy4cuda9normalizeIhLi3EEEvPKT_iiiPf6float3S6_b_param_0,
	.param .u32 _ZN8mmdeploy4cuda9normalizeIhLi3EEEvPKT_iiiPf6float3S6_b_param_1,
	.param .u32 _ZN8mmdeploy4cuda9normalizeIhLi3EEEvPKT_iiiPf6float3S6_b_param_2,
	.param .u32 _ZN8mmdeploy4cuda9normalizeIhLi3EEEvPKT_iiiPf6float3S6_b_param_3,
	.param .u64 .ptr .align 1 _ZN8mmdeploy4cuda9normalizeIhLi3EEEvPKT_iiiPf6float3S6_b_param_4,
	.param .align 4 .b8 _ZN8mmdeploy4cuda9normalizeIhLi3EEEvPKT_iiiPf6float3S6_b_param_5[12],
	.param .align 4 .b8 _ZN8mmdeploy4cuda9normalizeIhLi3EEEvPKT_iiiPf6float3S6_b_param_6[12],
	.param .u8 _ZN8mmdeploy4cuda9normalizeIhLi3EEEvPKT_iiiPf6float3S6_b_param_7
)
{
	.reg .pred 	%p<5>;
	.reg .b16 	%rs<8>;
	.reg .b32 	%r<16>;
	.reg .b32 	%f<25>;
	.reg .b64 	%rd<13>;

	ld.param.f32 	%f1, [_ZN8mmdeploy4cuda9normalizeIhLi3EEEvPKT_iiiPf6float3S6_b_param_5];
	ld.param.f32 	%f2, [_ZN8mmdeploy4cuda9normalizeIhLi3EEEvPKT_iiiPf6float3S6_b_param_5+4];
	ld.param.f32 	%f3, [_ZN8mmdeploy4cuda9normalizeIhLi3EEEvPKT_iiiPf6float3S6_b_param_5+8];
	ld.param.f32 	%f4, [_ZN8mmdeploy4cuda9normalizeIhLi3EEEvPKT_iiiPf6float3S6_b_param_6];
	ld.param.f32 	%f5, [_ZN8mmdeploy4cuda9normalizeIhLi3EEEvPKT_iiiPf6float3S6_b_param_6+4];
	ld.param.f32 	%f6, [_ZN8mmdeploy4cuda9normalizeIhLi3EEEvPKT_iiiPf6float3S6_b_param_6+8];
	ld.param.u64 	%rd3, [_ZN8mmdeploy4cuda9normalizeIhLi3EEEvPKT_iiiPf6float3S6_b_param_0];
	ld.param.u32 	%r5, [_ZN8mmdeploy4cuda9normalizeIhLi3EEEvPKT_iiiPf6float3S6_b_param_1];
	ld.param.u32 	%r7, [_ZN8mmdeploy4cuda9normalizeIhLi3EEEvPKT_iiiPf6float3S6_b_param_2];
	ld.param.u32 	%r4, [_ZN8mmdeploy4cuda9normalizeIhLi3EEEvPKT_iiiPf6float3S6_b_param_3];
	ld.param.u64 	%rd4, [_ZN8mmdeploy4cuda9normalizeIhLi3EEEvPKT_iiiPf6float3S6_b_param_4];
	ld.param.s8 	%rs1, [_ZN8mmdeploy4cuda9normalizeIhLi3EEEvPKT_iiiPf6float3S6_b_param_7];
	cvta.to.global.u64 	%rd1, %rd4;
	cvta.to.global.u64 	%rd2, %rd3;
	mov.u32 	%r8, %ctaid.x;
	mov.u32 	%r9, %ntid.x;
	mov.u32 	%r10, %tid.x;
	mad.lo.s32 	%r1, %r8, %r9, %r10;
	mov.u32 	%r11, %ctaid.y;
	mov.u32 	%r12, %ntid.y;
	mov.u32 	%r13, %tid.y;
	mad.lo.s32 	%r14, %r11, %r12, %r13;
	setp.ge.s32 	%p1, %r1, %r7;
	setp.ge.s32 	%p2, %r14, %r5;
	or.pred  	%p3, %p1, %p2;
	@%p3 bra 	$L__BB0_4;
	mul.lo.s32 	%r15, %r4, %r14;
	mad.lo.s32 	%r3, %r1, 3, %r15;
	setp.eq.s16 	%p4, %rs1, 0;
	@%p4 bra 	$L__BB0_3;
	cvt.s64.s32 	%rd5, %r3;
	add.s64 	%rd6, %rd2, %rd5;
	ld.global.u8 	%rs2, [%rd6+2];
	cvt.rn.f32.u16 	%f7, %rs2;
	sub.f32 	%f8, %f7, %f1;
	mul.f32 	%f9, %f8, %f4;
	mul.wide.s32 	%rd7, %r3, 4;
	add.s64 	%rd8, %rd1, %rd7;
	st.global.f32 	[%rd8], %f9;
	ld.global.u8 	%rs3, [%rd6+1];
	cvt.rn.f32.u16 	%f10, %rs3;
	sub.f32 	%f11, %f10, %f2;
	mul.f32 	%f12, %f11, %f5;
	st.global.f32 	[%rd8+4], %f12;
	ld.global.u8 	%rs4, [%rd6];
	cvt.rn.f32.u16 	%f13, %rs4;
	sub.f32 	%f14, %f13, %f3;
	mul.f32 	%f15, %f14, %f6;
	st.global.f32 	[%rd8+8], %f15;
	bra.uni 	$L__BB0_4;
$L__BB0_3:
	cvt.s64.s32 	%rd9, %r3;
	add.s64 	%rd10, %rd2, %rd9;
	ld.global.u8 	%rs5, [%rd10];
	cvt.rn.f32.u16 	%f16, %rs5;
	sub.f32 	%f17, %f16, %f1;
	mul.f32 	%f18, %f17, %f4;
	mul.wide.s32 	%rd11, %r3, 4;
	add.s64 	%rd12, %rd1, %rd11;
	st.global.f32 	[%rd12], %f18;
	ld.global.u8 	%rs6, [%rd10+1];
	cvt.rn.f32.u16 	%f19, %rs6;
	sub.f32 	%f20, %f19, %f2;
	mul.f32 	%f21, %f20, %f5;
	st.global.f32 	[%rd12+4], %f21;
	ld.global.u8 	%rs7, [%rd10+2];
	cvt.rn.f32.u16 	%f22, %rs7;
	sub.f32 	%f23, %f22, %f3;
	mul.f32 	%f24, %f23, %f6;
	st.global.f32 	[%rd12+8], %f24;
$L__BB0_4:
	ret;

}
	// .globl	_ZN8mmdeploy4cuda9normalizeIhLi1EEEvPKT_iiiPf6float3S6_b
.visible .entry _ZN8mmdeploy4cuda9normalizeIhLi1EEEvPKT_iiiPf6float3S6_b(
	.param .u64 .ptr .align 1 _ZN8mmdeploy4cuda9normalizeIhLi1EEEvPKT_iiiPf6float3S6_b_param_0,
	.param .u32 _ZN8mmdeploy4cuda9normalizeIhLi1EEEvPKT_iiiPf6float3S6_b_param_1,
	.param .u32 _ZN8mmdeploy4cuda9normalizeIhLi1EEEvPKT_iiiPf6float3S6_b_param_2,
	.param .u32 _ZN8mmdeploy4cuda9normalizeIhLi1EEEvPKT_iiiPf6float3S6_b_param_3,
	.param .u64 .ptr .align 1 _ZN8mmdeploy4cuda9normalizeIhLi1EEEvPKT_iiiPf6float3S6_b_param_4,
	.param .align 4 .b8 _ZN8mmdeploy4cuda9normalizeIhLi1EEEvPKT_iiiPf6float3S6_b_param_5[12],
	.param .align 4 .b8 _ZN8mmdeploy4cuda9normalizeIhLi1EEEvPKT_iiiPf6float3S6_b_param_6[12],
	.param .u8 _ZN8mmdeploy4cuda9normalizeIhLi1EEEvPKT_iiiPf6float3S6_b_param_7
)
{
	.reg .pred 	%p<5>;
	.reg .b16 	%rs<4>;
	.reg .b32 	%r<15>;
	.reg .b32 	%f<9>;
	.reg .b64 	%rd<13>;

	ld.param.f32 	%f1, [_ZN8mmdeploy4cuda9normalizeIhLi1EEEvPKT_iiiPf6float3S6_b_param_5];
	ld.param.f32 	%f2, [_ZN8mmdeploy4cuda9normalizeIhLi1EEEvPKT_iiiPf6float3S6_b_param_6];
	ld.param.u64 	%rd3, [_ZN8mmdeploy4cuda9normalizeIhLi1EEEvPKT_iiiPf6float3S6_b_param_0];
	ld.param.u32 	%r5, [_ZN8mmdeploy4cuda9normalizeIhLi1EEEvPKT_iiiPf6float3S6_b_param_1];
	ld.param.u32 	%r7, [_ZN8mmdeploy4cuda9normalizeIhLi1EEEvPKT_iiiPf6float3S6_b_param_2];
	ld.param.u32 	%r4, [_ZN8mmdeploy4cuda9normalizeIhLi1EEEvPKT_iiiPf6float3S6_b_param_3];
	ld.param.u64 	%rd4, [_ZN8mmdeploy4cuda9normalizeIhLi1EEEvPKT_iiiPf6float3S6_b_param_4];
	ld.param.s8 	%rs1, [_ZN8mmdeploy4cuda9normalizeIhLi1EEEvPKT_iiiPf6float3S6_b_param_7];
	cvta.to.global.u64 	%rd1, %rd4;
	cvta.to.global.u64 	%rd2, %rd3;
	mov.u32 	%r8, %ctaid.x;
	mov.u32 	%r9, %ntid.x;
	mov.u32 	%r10, %tid.x;
	mad.lo.s32 	%r1, %r8, %r9, %r10;
	mov.u32 	%r11, %ctaid.y;
	mov.u32 	%r12, %ntid.y;
	mov.u32 	%r13, %tid.y;
	mad.lo.s32 	%r14, %r11, %r12, %r13;
	setp.ge.s32 	%p1, %r1, %r7;
	setp.ge.s32 	%p2, %r14, %r5;
	or.pred  	%p3, %p1, %p2;
	@%p3 bra 	$L__BB1_4;
	mad.lo.s32 	%r3, %r4, %r14, %r1;
	setp.eq.s16 	%p4, %rs1, 0;
	@%p4 bra 	$L__BB1_3;
	cvt.s64.s32 	%rd5, %r3;
	add.s64 	%rd6, %rd2, %rd5;
	ld.global.u8 	%rs2, [%rd6];
	cvt.rn.f32.u16 	%f3, %rs2;
	sub.f32 	%f4, %f3, %f1;
	mul.f32 	%f5, %f2, %f4;
	mul.wide.s32 	%rd7, %r3, 4;
	add.s64 	%rd8, %rd1, %rd7;
	st.global.f32 	[%rd8], %f5;
	bra.uni 	$L__BB1_4;
$L__BB1_3:
	cvt.s64.s32 	%rd9, %r3;
	add.s64 	%rd10, %rd2, %rd9;
	ld.global.u8 	%rs3, [%rd10];
	cvt.rn.f32.u16 	%f6, %rs3;
	sub.f32 	%f7, %f6, %f1;
	mul.f32 	%f8, %f2, %f7;
	mul.wide.s32 	%rd11, %r3, 4;
	add.s64 	%rd12, %rd1, %rd11;
	st.global.f32 	[%rd12], %f8;
$L__BB1_4:
	ret;

}
	// .globl	_ZN8mmdeploy4cuda9normalizeIfLi3EEEvPKT_iiiPf6float3S6_b
.visible .entry _ZN8mmdeploy4cuda9normalizeIfLi3EEEvPKT_iiiPf6float3S6_b(
	.param .u64 .ptr .align 1 _ZN8mmdeploy4cuda9normalizeIfLi3EEEvPKT_iiiPf6float3S6_b_param_0,
	.param .u32 _ZN8mmdeploy4cuda9normalizeIfLi3EEEvPKT_iiiPf6float3S6_b_param_1,
	.param .u32 _ZN8mmdeploy4cuda9normalizeIfLi3EEEvPKT_iiiPf6float3S6_b_param_2,
	.param .u32 _ZN8mmdeploy4cuda9normalizeIfLi3EEEvPKT_iiiPf6float3S6_b_param_3,
	.param .u64 .ptr .align 1 _ZN8mmdeploy4cuda9normalizeIfLi3EEEvPKT_iiiPf6float3S6_b_param_4,
	.param .align 4 .b8 _ZN8mmdeploy4cuda9normalizeIfLi3EEEvPKT_iiiPf6float3S6_b_param_5[12],
	.param .align 4 .b8 _ZN8mmdeploy4cuda9normalizeIfLi3EEEvPKT_iiiPf6float3S6_b_param_6[12],
	.param .u8 _ZN8mmdeploy4cuda9normalizeIfLi3EEEvPKT_iiiPf6float3S6_b_param_7
)
{
	.reg .pred 	%p<5>;
	.reg .b16 	%rs<2>;
	.reg .b32 	%r<16>;
	.reg .b32 	%f<25>;
	.reg .b64 	%rd<11>;

	ld.param.f32 	%f1, [_ZN8mmdeploy4cuda9normalizeIfLi3EEEvPKT_iiiPf6float3S6_b_param_5];
	ld.param.f32 	%f2, [_ZN8mmdeploy4cuda9normalizeIfLi3EEEvPKT_iiiPf6float3S6_b_param_5+4];
	ld.param.f32 	%f3, [_ZN8mmdeploy4cuda9normalizeIfLi3EEEvPKT_iiiPf6float3S6_b_param_5+8];
	ld.param.f32 	%f4, [_ZN8mmdeploy4cuda9normalizeIfLi3EEEvPKT_iiiPf6float3S6_b_param_6];
	ld.param.f32 	%f5, [_ZN8mmdeploy4cuda9normalizeIfLi3EEEvPKT_iiiPf6float3S6_b_param_6+4];
	ld.param.f32 	%f6, [_ZN8mmdeploy4cuda9normalizeIfLi3EEEvPKT_iiiPf6float3S6_b_param_6+8];
	ld.param.u64 	%rd3, [_ZN8mmdeploy4cuda9normalizeIfLi3EEEvPKT_iiiPf6float3S6_b_param_0];
	ld.param.u32 	%r5, [_ZN8mmdeploy4cuda9normalizeIfLi3EEEvPKT_iiiPf6float3S6_b_param_1];
	ld.param.u32 	%r7, [_ZN8mmdeploy4cuda9normalizeIfLi3EEEvPKT_iiiPf6float3S6_b_param_2];
	ld.param.u32 	%r4, [_ZN8mmdeploy4cuda9normalizeIfLi3EEEvPKT_iiiPf6float3S6_b_param_3];
	ld.param.u64 	%rd4, [_ZN8mmdeploy4cuda9normalizeIfLi3EEEvPKT_iiiPf6float3S6_b_param_4];
	ld.param.s8 	%rs1, [_ZN8mmdeploy4cuda9normalizeIfLi3EEEvPKT_iiiPf6float3S6_b_param_7];
	cvta.to.global.u64 	%rd1, %rd4;
	cvta.to.global.u64 	%rd2, %rd3;
	mov.u32 	%r8, %ctaid.x;
	mov.u32 	%r9, %ntid.x;
	mov.u32 	%r10, %tid.x;
	mad.lo.s32 	%r1, %r8, %r9, %r10;
	mov.u32 	%r11, %ctaid.y;
	mov.u32 	%r12, %ntid.y;
	mov.u32 	%r13, %tid.y;
	mad.lo.s32 	%r14, %r11, %r12, %r13;
	setp.ge.s32 	%p1, %r1, %r7;
	setp.ge.s32 	%p2, %r14, %r5;
	or.pred  	%p3, %p1, %p2;
	@%p3 bra 	$L__BB2_4;
	mul.lo.s32 	%r15, %r4, %r14;
	mad.lo.s32 	%r3, %r1, 3, %r15;
	setp.eq.s16 	%p4, %rs1, 0;
	@%p4 bra 	$L__BB2_3;
	mul.wide.s32 	%rd5, %r3, 4;
	add.s64 	%rd6, %rd2, %rd5;
	ld.global.f32 	%f7, [%rd6+8];
	sub.f32 	%f8, %f7, %f1;
	mul.f32 	%f9, %f8, %f4;
	add.s64 	%rd7, %rd1, %rd5;
	st.global.f32 	[%rd7], %f9;
	ld.global.f32 	%f10, [%rd6+4];
	sub.f32 	%f11, %f10, %f2;
	mul.f32 	%f12, %f11, %f5;
	st.global.f32 	[%rd7+4], %f12;
	ld.global.f32 	%f13, [%rd6];
	sub.f32 	%f14, %f13, %f3;
	mul.f32 	%f15, %f14, %f6;
	st.global.f32 	[%rd7+8], %f15;
	bra.uni 	$L__BB2_4;
$L__BB2_3:
	mul.wide.s32 	%rd8, %r3, 4;
	add.s64 	%rd9, %rd2, %rd8;
	ld.global.f32 	%f16, [%rd9];
	sub.f32 	%f17, %f16, %f1;
	mul.f32 	%f18, %f17, %f4;
	add.s64 	%rd10, %rd1, %rd8;
	st.global.f32 	[%rd10], %f18;
	ld.global.f32 	%f19, [%rd9+4];
	sub.f32 	%f20, %f19, %f2;
	mul.f32 	%f21, %f20, %f5;
	st.global.f32 	[%rd10+4], %f21;
	ld.global.f32 	%f22, [%rd9+8];
	sub.f32 	%f23, %f22, %f3;
	mul.f32 	%f24, %f23, %f6;
	st.global.f32 	[%rd10+8], %f24;
$L__BB2_4:
	ret;

}
	// .globl	_ZN8mmdeploy4cuda9normalizeIfLi1EEEvPKT_iiiPf6float3S6_b
.visible .entry _ZN8mmdeploy4cuda9normalizeIfLi1EEEvPKT_iiiPf6float3S6_b(
	.param .u64 .ptr .align 1 _ZN8mmdeploy4cuda9normalizeIfLi1EEEvPKT_iiiPf6float3S6_b_param_0,
	.param .u32 _ZN8mmdeploy4cuda9normalizeIfLi1EEEvPKT_iiiPf6float3S6_b_param_1,
	.param .u32 _ZN8mmdeploy4cuda9normalizeIfLi1EEEvPKT_iiiPf6float3S6_b_param_2,
	.param .u32 _ZN8mmdeploy4cuda9normalizeIfLi1EEEvPKT_iiiPf6float3S6_b_param_3,
	.param .u64 .ptr .align 1 _ZN8mmdeploy4cuda9normalizeIfLi1EEEvPKT_iiiPf6float3S6_b_param_4,
	.param .align 4 .b8 _ZN8mmdeploy4cuda9normalizeIfLi1EEEvPKT_iiiPf6float3S6_b_param_5[12],
	.param .align 4 .b8 _ZN8mmdeploy4cuda9normalizeIfLi1EEEvPKT_iiiPf6float3S6_b_param_6[12],
	.param .u8 _ZN8mmdeploy4cuda9normalizeIfLi1EEEvPKT_iiiPf6float3S6_b_param_7
)
{
	.reg .pred 	%p<5>;
	.reg .b16 	%rs<2>;
	.reg .b32 	%r<15>;
	.reg .b32 	%f<9>;
	.reg .b64 	%rd<11>;

	ld.param.f32 	%f1, [_ZN8mmdeploy4cuda9normalizeIfLi1EEEvPKT_iiiPf6float3S6_b_param_5];
	ld.param.f32 	%f2, [_ZN8mmdeploy4cuda9normalizeIfLi1EEEvPKT_iiiPf6float3S6_b_param_6];
	ld.param.u64 	%rd3, [_ZN8mmdeploy4cuda9normalizeIfLi1EEEvPKT_iiiPf6float3S6_b_param_0];
	ld.param.u32 	%r5, [_ZN8mmdeploy4cuda9normalizeIfLi1EEEvPKT_iiiPf6float3S6_b_param_1];
	ld.param.u32 	%r7, [_ZN8mmdeploy4cuda9normalizeIfLi1EEEvPKT_iiiPf6float3S6_b_param_2];
	ld.param.u32 	%r4, [_ZN8mmdeploy4cuda9normalizeIfLi1EEEvPKT_iiiPf6float3S6_b_param_3];
	ld.param.u64 	%rd4, [_ZN8mmdeploy4cuda9normalizeIfLi1EEEvPKT_iiiPf6float3S6_b_param_4];
	ld.param.s8 	%rs1, [_ZN8mmdeploy4cuda9normalizeIfLi1EEEvPKT_iiiPf6float3S6_b_param_7];
	cvta.to.global.u64 	%rd1, %rd4;
	cvta.to.global.u64 	%rd2, %rd3;
	mov.u32 	%r8, %ctaid.x;
	mov.u32 	%r9, %ntid.x;
	mov.u32 	%r10, %tid.x;
	mad.lo.s32 	%r1, %r8, %r9, %r10;
	mov.u32 	%r11, %ctaid.y;
	mov.u32 	%r12, %ntid.y;
	mov.u32 	%r13, %tid.y;
	mad.lo.s32 	%r14, %r11, %r12, %r13;
	setp.ge.s32 	%p1, %r1, %r7;
	setp.ge.s32 	%p2, %r14, %r5;
	or.pred  	%p3, %p1, %p2;
	@%p3 bra 	$L__BB3_4;
	mad.lo.s32 	%r3, %r4, %r14, %r1;
	setp.eq.s16 	%p4, %rs1, 0;
	@%p4 bra 	$L__BB3_3;
	mul.wide.s32 	%rd5, %r3, 4;
	add.s64 	%rd6, %rd2, %rd5;
	ld.global.f32 	%f3, [%rd6];
	sub.f32 	%f4, %f3, %f1;
	mul.f32 	%f5, %f2, %f4;
	add.s64 	%rd7, %rd1, %rd5;
	st.global.f32 	[%rd7], %f5;
	bra.uni 	$L__BB3_4;
$L__BB3_3:
	mul.wide.s32 	%rd8, %r3, 4;
	add.s64 	%rd9, %rd2, %rd8;
	ld.global.f32 	%f6, [%rd9];
	sub.f32 	%f7, %f6, %f1;
	mul.f32 	%f8, %f2, %f7;
	add.s64 	%rd10, %rd1, %rd8;
	st.global.f32 	[%rd10], %f8;
$L__BB3_4:
	ret;

}


// ===== COMPILED SASS (sm_100) =====

	.target	sm_100

	.elftype	@"ET_EXEC"


//--------------------- .note.nv.tkinfo           --------------------------
	.section	.note.nv.tkinfo,"",@"SHT_NOTE"
	.sectionflags	@"SHF_NOTE_NV_TKINFO"
	.tkinfo
        /*0018*/ 	.word	0x00000002
        /*0030*/ 	.string	""
        /*0030*/ 	.string	"ptxas"
        /*0030*/ 	.string	"Cuda compilation tools, release 13.0, V13.0.88"
        /*0030*/ 	.string	"Build cuda_13.0.r13.0/compiler.36424714_0"
        /*0030*/ 	.string	"-arch sm_100 -m 64 "



//--------------------- .note.nv.cuinfo           --------------------------
	.section	.note.nv.cuinfo,"",@"SHT_NOTE"
	.sectionflags	@"SHF_NOTE_NV_CUINFO"
        /*0018*/ 	.short	0x0002
        /*001a*/ 	.short	0x0064
        /*001c*/ 	.short	0x0082
	.zero		2


//--------------------- .nv.info                  --------------------------
	.section	.nv.info,"",@"SHT_CUDA_INFO"
	.align	4


	//----- nvinfo : EIATTR_REGCOUNT
	.align		4
        /*0000*/ 	.byte	0x04, 0x2f
        /*0002*/ 	.short	(.L_1 - .L_0)
	.align		4
.L_0:
        /*0004*/ 	.word	index@(_ZN8mmdeploy4cuda9normalizeIhLi3EEEvPKT_iiiPf6float3S6_b)
        /*0008*/ 	.word	0x0000000e


	//----- nvinfo : EIATTR_FRAME_SIZE
	.align		4
.L_1:
        /*000c*/ 	.byte	0x04, 0x11
        /*000e*/ 	.short	(.L_3 - .L_2)
	.align		4
.L_2:
        /*0010*/ 	.word	index@(_ZN8mmdeploy4cuda9normalizeIhLi3EEEvPKT_iiiPf6float3S6_b)
        /*0014*/ 	.word	0x00000000


	//----- nvinfo : EIATTR_REGCOUNT
	.align		4
.L_3:
        /*0018*/ 	.byte	0x04, 0x2f
        /*001a*/ 	.short	(.L_5 - .L_4)
	.align		4
.L_4:
        /*001c*/ 	.word	index@(_ZN8mmdeploy4cuda9normalizeIhLi1EEEvPKT_iiiPf6float3S6_b)
        /*0020*/ 	.word	0x0000000a


	//----- nvinfo : EIATTR_FRAME_SIZE
	.align		4
.L_5:
        /*0024*/ 	.byte	0x04, 0x11
        /*0026*/ 	.short	(.L_7 - .L_6)
	.align		4
.L_6:
        /*0028*/ 	.word	index@(_ZN8mmdeploy4cuda9normalizeIhLi1EEEvPKT_iiiPf6float3S6_b)
        /*002c*/ 	.word	0x00000000


	//----- nvinfo : EIATTR_REGCOUNT
	.align		4
.L_7:
        /*0030*/ 	.byte	0x04, 0x2f
        /*0032*/ 	.short	(.L_9 - .L_8)
	.align		4
.L_8:
        /*0034*/ 	.word	index@(_ZN8mmdeploy4cuda9normalizeIfLi3EEEvPKT_iiiPf6float3S6_b)
        /*0038*/ 	.word	0x0000000e


	//----- nvinfo : EIATTR_FRAME_SIZE
	.align		4
.L_9:
        /*003c*/ 	.byte	0x04, 0x11
        /*003e*/ 	.short	(.L_11 - .L_10)
	.align		4
.L_10:
        /*0040*/ 	.word	index@(_ZN8mmdeploy4cuda9normalizeIfLi3EEEvPKT_iiiPf6float3S6_b)
        /*0044*/ 	.word	0x00000000


	//----- nvinfo : EIATTR_REGCOUNT
	.align		4
.L_11:
        /*0048*/ 	.byte	0x04, 0x2f
        /*004a*/ 	.short	(.L_13 - .L_12)
	.align		4
.L_12:
        /*004c*/ 	.word	index@(_ZN8mmdeploy4cuda9normalizeIfLi1EEEvPKT_iiiPf6float3S6_b)
        /*0050*/ 	.word	0x0000000a


	//----- nvinfo : EIATTR_FRAME_SIZE
	.align		4
.L_13:
        /*0054*/ 	.byte	0x04, 0x11
        /*0056*/ 	.short	(.L_15 - .L_14)
	.align		4
.L_14:
        /*0058*/ 	.word	index@(_ZN8mmdeploy4cuda9normalizeIfLi1EEEvPKT_iiiPf6float3S6_b)
        /*005c*/ 	.word	0x00000000


	//----- nvinfo : EIATTR_MIN_STACK_SIZE
	.align		4
.L_15:
        /*0060*/ 	.byte	0x04, 0x12
        /*0062*/ 	.short	(.L_17 - .L_16)
	.align		4
.L_16:
        /*0064*/ 	.word	index@(_ZN8mmdeploy4cuda9normalizeIfLi1EEEvPKT_iiiPf6float3S6_b)
        /*0068*/ 	.word	0x00000000


	//----- nvinfo : EIATTR_MIN_STACK_SIZE
	.align		4
.L_17:
        /*006c*/ 	.byte	0x04, 0x12
        /*006e*/ 	.short	(.L_19 - .L_18)
	.align		4
.L_18:
        /*0070*/ 	.word	index@(_ZN8mmdeploy4cuda9normalizeIfLi3EEEvPKT_iiiPf6float3S6_b)
        /*0074*/ 	.word	0x00000000


	//----- nvinfo : EIATTR_MIN_STACK_SIZE
	.align		4
.L_19:
        /*0078*/ 	.byte	0x04, 0x12
        /*007a*/ 	.short	(.L_21 - .L_20)
	.align		4
.L_20:
        /*007c*/ 	.word	index@(_ZN8mmdeploy4cuda9normalizeIhLi1EEEvPKT_iiiPf6float3S6_b)
        /*0080*/ 	.word	0x00000000


	//----- nvinfo : EIATTR_MIN_STACK_SIZE
	.align		4
.L_21:
        /*0084*/ 	.byte	0x04, 0x12
        /*0086*/ 	.short	(.L_23 - .L_22)
	.align		4
.L_22:
        /*0088*/ 	.word	index@(_ZN8mmdeploy4cuda9normalizeIhLi3EEEvPKT_iiiPf6float3S6_b)
        /*008c*/ 	.word	0x00000000
.L_23:


//--------------------- .nv.compat                --------------------------
	.section	.nv.compat,"",@"SHT_CUDA_COMPAT_INFO"
	.align	4
        /*0000*/ 	.byte	0x02, 0x09, 0x00, 0x00, 0x02, 0x02, 0x01, 0x00, 0x02, 0x05, 0x05, 0x00, 0x03, 0x07, 0x01, 0x01
        /*0010*/ 	.byte	0x02, 0x03, 0x00, 0x00, 0x02, 0x06, 0x01, 0x00, 0x04, 0x0b, 0x08, 0x00, 0x09, 0x00, 0x00, 0x00
        /*0020*/ 	.byte	0x00, 0x00, 0x00, 0x00


//--------------------- .nv.info._ZN8mmdeploy4cuda9normalizeIfLi1EEEvPKT_iiiPf6float3S6_b --------------------------
	.section	.nv.info._ZN8mmdeploy4cuda9normalizeIfLi1EEEvPKT_iiiPf6float3S6_b,"",@"SHT_CUDA_INFO"
	.sectionflags	@""
	.align	4


	//----- nvinfo : EIATTR_CUDA_API_VERSION
	.align		4
        /*0000*/ 	.byte	0x04, 0x37
        /*0002*/ 	.short	(.L_25 - .L_24)
.L_24:
        /*0004*/ 	.word	0x00000082


	//----- nvinfo : EIATTR_KPARAM_INFO
	.align		4
.L_25:
        /*0008*/ 	.byte	0x04, 0x17
        /*000a*/ 	.short	(.L_27 - .L_26)
.L_26:
        /*000c*/ 	.word	0x00000000
        /*0010*/ 	.short	0x0007
        /*0012*/ 	.short	0x0038
        /*0014*/ 	.byte	0x00, 0xf0, 0x05, 0x00


	//----- nvinfo : EIATTR_KPARAM_INFO
	.align		4
.L_27:
        /*0018*/ 	.byte	0x04, 0x17
        /*001a*/ 	.short	(.L_29 - .L_28)
.L_28:
        /*001c*/ 	.word	0x00000000
        /*0020*/ 	.short	0x0006
        /*0022*/ 	.short	0x002c
        /*0024*/ 	.byte	0x00, 0xf0, 0x31, 0x00


	//----- nvinfo : EIATTR_KPARAM_INFO
	.align		4
.L_29:
        /*0028*/ 	.byte	0x04, 0x17
        /*002a*/ 	.short	(.L_31 - .L_30)
.L_30:
        /*002c*/ 	.word	0x00000000
        /*0030*/ 	.short	0x0005
        /*0032*/ 	.short	0x0020
        /*0034*/ 	.byte	0x00, 0xf0, 0x31, 0x00


	//----- nvinfo : EIATTR_KPARAM_INFO
	.align		4
.L_31:
        /*0038*/ 	.byte	0x04, 0x17
        /*003a*/ 	.short	(.L_33 - .L_32)
.L_32:
        /*003c*/ 	.word	0x00000000
        /*0040*/ 	.short	0x0004
        /*0042*/ 	.short	0x0018
        /*0044*/ 	.byte	0x00, 0xf5, 0x21, 0x00


	//----- nvinfo : EIATTR_KPARAM_INFO
	.align		4
.L_33:
        /*0048*/ 	.byte	0x04, 0x17
        /*004a*/ 	.short	(.L_35 - .L_34)
.L_34:
        /*004c*/ 	.word	0x00000000
        /*0050*/ 	.short	0x0003
        /*0052*/ 	.short	0x0010
        /*0054*/ 	.byte	0x00, 0xf0, 0x11, 0x00


	//----- nvinfo : EIATTR_KPARAM_INFO
	.align		4
.L_35:
        /*0058*/ 	.byte	0x04, 0x17
        /*005a*/ 	.short	(.L_37 - .L_36)
.L_36:
        /*005c*/ 	.word	0x00000000
        /*0060*/ 	.short	0x0002
        /*0062*/ 	.short	0x000c
        /*0064*/ 	.byte	0x00, 0xf0, 0x11, 0x00


	//----- nvinfo : EIATTR_KPARAM_INFO
	.align		4
.L_37:
        /*0068*/ 	.byte	0x04, 0x17
        /*006a*/ 	.short	(.L_39 - .L_38)
.L_38:
        /*006c*/ 	.word	0x00000000
        /*0070*/ 	.short	0x0001
        /*0072*/ 	.short	0x0008
        /*0074*/ 	.byte	0x00, 0xf0, 0x11, 0x00


	//----- nvinfo : EIATTR_KPARAM_INFO
	.align		4
.L_39:
        /*0078*/ 	.byte	0x04, 0x17
        /*007a*/ 	.short	(.L_41 - .L_40)
.L_40:
        /*007c*/ 	.word	0x00000000
        /*0080*/ 	.short	0x0000
        /*0082*/ 	.short	0x0000
        /*0084*/ 	.byte	0x00, 0xf5, 0x21, 0x00


	//----- nvinfo : EIATTR_SPARSE_MMA_MASK
	.align		4
.L_41:
        /*0088*/ 	.byte	0x03, 0x50
        /*008a*/ 	.short	0x0000


	//----- nvinfo : EIATTR_MAXREG_COUNT
	.align		4
        /*008c*/ 	.byte	0x03, 0x1b
        /*008e*/ 	.short	0x00ff


	//----- nvinfo : EIATTR_MERCURY_ISA_VERSION
	.align		4
        /*0090*/ 	.byte	0x03, 0x5f
        /*0092*/ 	.short	0x0101


	//----- nvinfo : EIATTR_VRC_CTA_INIT_COUNT
	.align		4
        /*0094*/ 	.byte	0x02, 0x4a
	.zero		1
	.zero		1


	//----- nvinfo : EIATTR_EXIT_INSTR_OFFSETS
	.align		4
        /*0098*/ 	.byte	0x04, 0x1c
        /*009a*/ 	.short	(.L_43 - .L_42)


	//   ....[0]....
.L_42:
        /*009c*/ 	.word	0x000000c0


	//   ....[1]....
        /*00a0*/ 	.word	0x000001e0


	//   ....[2]....
        /*00a4*/ 	.word	0x00000290


	//----- nvinfo : EIATTR_CBANK_PARAM_SIZE
	.align		4
.L_43:
        /*00a8*/ 	.byte	0x03, 0x19
        /*00aa*/ 	.short	0x0039


	//----- nvinfo : EIATTR_PARAM_CBANK
	.align		4
        /*00ac*/ 	.byte	0x04, 0x0a
        /*00ae*/ 	.short	(.L_45 - .L_44)
	.align		4
.L_44:
        /*00b0*/ 	.word	index@(.nv.constant0._ZN8mmdeploy4cuda9normalizeIfLi1EEEvPKT_iiiPf6float3S6_b)
        /*00b4*/ 	.short	0x0380
        /*00b6*/ 	.short	0x0039


	//----- nvinfo : EIATTR_SW_WAR
	.align		4
.L_45:
        /*00b8*/ 	.byte	0x04, 0x36
        /*00ba*/ 	.short	(.L_47 - .L_46)
.L_46:
        /*00bc*/ 	.word	0x00000008
.L_47:


//--------------------- .nv.info._ZN8mmdeploy4cuda9normalizeIfLi3EEEvPKT_iiiPf6float3S6_b --------------------------
	.section	.nv.info._ZN8mmdeploy4cuda9normalizeIfLi3EEEvPKT_iiiPf6float3S6_b,"",@"SHT_CUDA_INFO"
	.sectionflags	@""
	.align	4


	//----- nvinfo : EIATTR_CUDA_API_VERSION
	.align		4
        /*0000*/ 	.byte	0x04, 0x37
        /*0002*/ 	.short	(.L_49 - .L_48)
.L_48:
        /*0004*/ 	.word	0x00000082


	//----- nvinfo : EIATTR_KPARAM_INFO
	.align		4
.L_49:
        /*0008*/ 	.byte	0x04, 0x17
        /*000a*/ 	.short	(.L_51 - .L_50)
.L_50:
        /*000c*/ 	.word	0x00000000
        /*0010*/ 	.short	0x0007
        /*0012*/ 	.short	0x0038
        /*0014*/ 	.byte	0x00, 0xf0, 0x05, 0x00


	//----- nvinfo : EIATTR_KPARAM_INFO
	.align		4
.L_51:
        /*0018*/ 	.byte	0x04, 0x17
        /*001a*/ 	.short	(.L_53 - .L_52)
.L_52:
        /*001c*/ 	.word	0x00000000
        /*0020*/ 	.short	0x0006
        /*0022*/ 	.short	0x002c
        /*0024*/ 	.byte	0x00, 0xf0, 0x31, 0x00


	//----- nvinfo : EIATTR_KPARAM_INFO
	.align		4
.L_53:
        /*0028*/ 	.byte	0x04, 0x17
        /*002a*/ 	.short	(.L_55 - .L_54)
.L_54:
        /*002c*/ 	.word	0x00000000
        /*0030*/ 	.short	0x0005
        /*0032*/ 	.short	0x0020
        /*0034*/ 	.byte	0x00, 0xf0, 0x31, 0x00


	//----- nvinfo : EIATTR_KPARAM_INFO
	.align		4
.L_55:
        /*0038*/ 	.byte	0x04, 0x17
        /*003a*/ 	.short	(.L_57 - .L_56)
.L_56:
        /*003c*/ 	.word	0x00000000
        /*0040*/ 	.short	0x0004
        /*0042*/ 	.short	0x0018
        /*0044*/ 	.byte	0x00, 0xf5, 0x21, 0x00


	//----- nvinfo : EIATTR_KPARAM_INFO
	.align		4
.L_57:
        /*0048*/ 	.byte	0x04, 0x17
        /*004a*/ 	.short	(.L_59 - .L_58)
.L_58:
        /*004c*/ 	.word	0x00000000
        /*0050*/ 	.short	0x0003
        /*0052*/ 	.short	0x0010
        /*0054*/ 	.byte	0x00, 0xf0, 0x11, 0x00


	//----- nvinfo : EIATTR_KPARAM_INFO
	.align		4
.L_59:
        /*0058*/ 	.byte	0x04, 0x17
        /*005a*/ 	.short	(.L_61 - .L_60)
.L_60:
        /*005c*/ 	.word	0x00000000
        /*0060*/ 	.short	0x0002
        /*0062*/ 	.short	0x000c
        /*0064*/ 	.byte	0x00, 0xf0, 0x11, 0x00


	//----- nvinfo : EIATTR_KPARAM_INFO
	.align		4
.L_61:
        /*0068*/ 	.byte	0x04, 0x17
        /*006a*/ 	.short	(.L_63 - .L_62)
.L_62:
        /*006c*/ 	.word	0x00000000
        /*0070*/ 	.short	0x0001
        /*0072*/ 	.short	0x0008
        /*0074*/ 	.byte	0x00, 0xf0, 0x11, 0x00


	//----- nvinfo : EIATTR_KPARAM_INFO
	.align		4
.L_63:
        /*0078*/ 	.byte	0x04, 0x17
        /*007a*/ 	.short	(.L_65 - .L_64)
.L_64:
        /*007c*/ 	.word	0x00000000
        /*0080*/ 	.short	0x0000
        /*0082*/ 	.short	0x0000
        /*0084*/ 	.byte	0x00, 0xf5, 0x21, 0x00


	//----- nvinfo : EIATTR_SPARSE_MMA_MASK
	.align		4
.L_65:
        /*0088*/ 	.byte	0x03, 0x50
        /*008a*/ 	.short	0x0000


	//----- nvinfo : EIATTR_MAXREG_COUNT
	.align		4
        /*008c*/ 	.byte	0x03, 0x1b
        /*008e*/ 	.short	0x00ff


	//----- nvinfo : EIATTR_MERCURY_ISA_VERSION
	.align		4
        /*0090*/ 	.byte	0x03, 0x5f
        /*0092*/ 	.short	0x0101


	//----- nvinfo : EIATTR_VRC_CTA_INIT_COUNT
	.align		4
        /*0094*/ 	.byte	0x02, 0x4a
	.zero		1
	.zero		1


	//----- nvinfo : EIATTR_EXIT_INSTR_OFFSETS
	.align		4
        /*0098*/ 	.byte	0x04, 0x1c
        /*009a*/ 	.short	(.L_67 - .L_66)


	//   ....[0]....
.L_66:
        /*009c*/ 	.word	0x000000c0


	//   ....[1]....
        /*00a0*/ 	.word	0x00000270


	//   ....[2]....
        /*00a4*/ 	.word	0x000003a0


	//----- nvinfo : EIATTR_CBANK_PARAM_SIZE
	.align		4
.L_67:
        /*00a8*/ 	.byte	0x03, 0x19
        /*00aa*/ 	.short	0x0039


	//----- nvinfo : EIATTR_PARAM_CBANK
	.align		4
        /*00ac*/ 	.byte	0x04, 0x0a
        /*00ae*/ 	.short	(.L_69 - .L_68)
	.align		4
.L_68:
        /*00b0*/ 	.word	index@(.nv.constant0._ZN8mmdeploy4cuda9normalizeIfLi3EEEvPKT_iiiPf6float3S6_b)
        /*00b4*/ 	.short	0x0380
        /*00b6*/ 	.short	0x0039


	//----- nvinfo : EIATTR_SW_WAR
	.align		4
.L_69:
        /*00b8*/ 	.byte	0x04, 0x36
        /*00ba*/ 	.short	(.L_71 - .L_70)
.L_70:
        /*00bc*/ 	.word	0x00000008
.L_71:


//--------------------- .nv.info._ZN8mmdeploy4cuda9normalizeIhLi1EEEvPKT_iiiPf6float3S6_b --------------------------
	.section	.nv.info._ZN8mmdeploy4cuda9normalizeIhLi1EEEvPKT_iiiPf6float3S6_b,"",@"SHT_CUDA_INFO"
	.sectionflags	@""
	.align	4


	//----- nvinfo : EIATTR_CUDA_API_VERSION
	.align		4
        /*0000*/ 	.byte	0x04, 0x37
        /*0002*/ 	.short	(.L_73 - .L_72)
.L_72:
        /*0004*/ 	.word	0x00000082


	//----- nvinfo : EIATTR_KPARAM_INFO
	.align		4
.L_73:
        /*0008*/ 	.byte	0x04, 0x17
        /*000a*/ 	.short	(.L_75 - .L_74)
.L_74:
        /*000c*/ 	.word	0x00000000
        /*0010*/ 	.short	0x0007
        /*0012*/ 	.short	0x0038
        /*0014*/ 	.byte	0x00, 0xf0, 0x05, 0x00


	//----- nvinfo : EIATTR_KPARAM_INFO
	.align		4
.L_75:
        /*0018*/ 	.byte	0x04, 0x17
        /*001a*/ 	.short	(.L_77 - .L_76)
.L_76:
        /*001c*/ 	.word	0x00000000
        /*0020*/ 	.short	0x0006
        /*0022*/ 	.short	0x002c
        /*0024*/ 	.byte	0x00, 0xf0, 0x31, 0x00


	//----- nvinfo : EIATTR_KPARAM_INFO
	.align		4
.L_77:
        /*0028*/ 	.byte	0x04, 0x17
        /*002a*/ 	.short	(.L_79 - .L_78)
.L_78:
        /*002c*/ 	.word	0x00000000
        /*0030*/ 	.short	0x0005
        /*0032*/ 	.short	0x0020
        /*0034*/ 	.byte	0x00, 0xf0, 0x31, 0x00


	//----- nvinfo : EIATTR_KPARAM_INFO
	.align		4
.L_79:
        /*0038*/ 	.byte	0x04, 0x17
        /*003a*/ 	.short	(.L_81 - .L_80)
.L_80:
        /*003c*/ 	.word	0x00000000
        /*0040*/ 	.short	0x0004
        /*0042*/ 	.short	0x0018
        /*0044*/ 	.byte	0x00, 0xf5, 0x21, 0x00


	//----- nvinfo : EIATTR_KPARAM_INFO
	.align		4
.L_81:
        /*0048*/ 	.byte	0x04, 0x17
        /*004a*/ 	.short	(.L_83 - .L_82)
.L_82:
        /*004c*/ 	.word	0x00000000
        /*0050*/ 	.short	0x0003
        /*0052*/ 	.short	0x0010
        /*0054*/ 	.byte	0x00, 0xf0, 0x11, 0x00


	//----- nvinfo : EIATTR_KPARAM_INFO
	.align		4
.L_83:
        /*0058*/ 	.byte	0x04, 0x17
        /*005a*/ 	.short	(.L_85 - .L_84)
.L_84:
        /*005c*/ 	.word	0x00000000
        /*0060*/ 	.short	0x0002
        /*0062*/ 	.short	0x000c
        /*0064*/ 	.byte	0x00, 0xf0, 0x11, 0x00


	//----- nvinfo : EIATTR_KPARAM_INFO
	.align		4
.L_85:
        /*0068*/ 	.byte	0x04, 0x17
        /*006a*/ 	.short	(.L_87 - .L_86)
.L_86:
        /*006c*/ 	.word	0x00000000
        /*0070*/ 	.short	0x0001
        /*0072*/ 	.short	0x0008
        /*0074*/ 	.byte	0x00, 0xf0, 0x11, 0x00


	//----- nvinfo : EIATTR_KPARAM_INFO
	.align		4
.L_87:
        /*0078*/ 	.byte	0x04, 0x17
        /*007a*/ 	.short	(.L_89 - .L_88)
.L_88:
        /*007c*/ 	.word	0x00000000
        /*0080*/ 	.short	0x0000
        /*0082*/ 	.short	0x0000
        /*0084*/ 	.byte	0x00, 0xf5, 0x21, 0x00


	//----- nvinfo : EIATTR_SPARSE_MMA_MASK
	.align		4
.L_89:
        /*0088*/ 	.byte	0x03, 0x50
        /*008a*/ 	.short	0x0000


	//----- nvinfo : EIATTR_MAXREG_COUNT
	.align		4
        /*008c*/ 	.byte	0x03, 0x1b
        /*008e*/ 	.short	0x00ff


	//----- nvinfo : EIATTR_MERCURY_ISA_VERSION
	.align		4
        /*0090*/ 	.byte	0x03, 0x5f
        /*0092*/ 	.short	0x0101


	//----- nvinfo : EIATTR_VRC_CTA_INIT_COUNT
	.align		4
        /*0094*/ 	.byte	0x02, 0x4a
	.zero		1
	.zero		1


	//----- nvinfo : EIATTR_EXIT_INSTR_OFFSETS
	.align		4
        /*0098*/ 	.byte	0x04, 0x1c
        /*009a*/ 	.short	(.L_91 - .L_90)


	//   ....[0]....
.L_90:
        /*009c*/ 	.word	0x000000c0


	//   ....[1]....
        /*00a0*/ 	.word	0x00000200


	//   ....[2]....
        /*00a4*/ 	.word	0x000002d0


	//----- nvinfo : EIATTR_CBANK_PARAM_SIZE
	.align		4
.L_91:
        /*00a8*/ 	.byte	0x03, 0x19
        /*00aa*/ 	.short	0x0039


	//----- nvinfo : EIATTR_PARAM_CBANK
	.align		4
        /*00ac*/ 	.byte	0x04, 0x0a
        /*00ae*/ 	.short	(.L_93 - .L_92)
	.align		4
.L_92:
        /*00b0*/ 	.word	index@(.nv.constant0._ZN8mmdeploy4cuda9normalizeIhLi1EEEvPKT_iiiPf6float3S6_b)
        /*00b4*/ 	.short	0x0380
        /*00b6*/ 	.short	0x0039


	//----- nvinfo : EIATTR_SW_WAR
	.align		4
.L_93:
        /*00b8*/ 	.byte	0x04, 0x36
        /*00ba*/ 	.short	(.L_95 - .L_94)
.L_94:
        /*00bc*/ 	.word	0x00000008
.L_95:


//--------------------- .nv.info._ZN8mmdeploy4cuda9normalizeIhLi3EEEvPKT_iiiPf6float3S6_b --------------------------
	.section	.nv.info._ZN8mmdeploy4cuda9normalizeIhLi3EEEvPKT_iiiPf6float3S6_b,"",@"SHT_CUDA_INFO"
	.sectionflags	@""
	.align	4


	//----- nvinfo : EIATTR_CUDA_API_VERSION
	.align		4
        /*0000*/ 	.byte	0x04, 0x37
        /*0002*/ 	.short	(.L_97 - .L_96)
.L_96:
        /*0004*/ 	.word	0x00000082


	//----- nvinfo : EIATTR_KPARAM_INFO
	.align		4
.L_97:
        /*0008*/ 	.byte	0x04, 0x17
        /*000a*/ 	.short	(.L_99 - .L_98)
.L_98:
        /*000c*/ 	.word	0x00000000
        /*0010*/ 	.short	0x0007
        /*0012*/ 	.short	0x0038
        /*0014*/ 	.byte	0x00, 0xf0, 0x05, 0x00


	//----- nvinfo : EIATTR_KPARAM_INFO
	.align		4
.L_99:
        /*0018*/ 	.byte	0x04, 0x17
        /*001a*/ 	.short	(.L_101 - .L_100)
.L_100:
        /*001c*/ 	.word	0x00000000
        /*0020*/ 	.short	0x0006
        /*0022*/ 	.short	0x002c
        /*0024*/ 	.byte	0x00, 0xf0, 0x31, 0x00


	//----- nvinfo : EIATTR_KPARAM_INFO
	.align		4
.L_101:
        /*0028*/ 	.byte	0x04, 0x17
        /*002a*/ 	.short	(.L_103 - .L_102)
.L_102:
        /*002c*/ 	.word	0x00000000
        /*0030*/ 	.short	0x0005
        /*0032*/ 	.short	0x0020
        /*0034*/ 	.byte	0x00, 0xf0, 0x31, 0x00


	//----- nvinfo : EIATTR_KPARAM_INFO
	.align		4
.L_103:
        /*0038*/ 	.byte	0x04, 0x17
        /*003a*/ 	.short	(.L_105 - .L_104)
.L_104:
        /*003c*/ 	.word	0x00000000
        /*0040*/ 	.short	0x0004
        /*0042*/ 	.short	0x0018
        /*0044*/ 	.byte	0x00, 0xf5, 0x21, 0x00


	//----- nvinfo : EIATTR_KPARAM_INFO
	.align		4
.L_105:
        /*0048*/ 	.byte	0x04, 0x17
        /*004a*/ 	.short	(.L_107 - .L_106)
.L_106:
        /*004c*/ 	.word	0x00000000
        /*0050*/ 	.short	0x0003
        /*0052*/ 	.short	0x0010
        /*0054*/ 	.byte	0x00, 0xf0, 0x11, 0x00


	//----- nvinfo : EIATTR_KPARAM_INFO
	.align		4
.L_107:
        /*0058*/ 	.byte	0x04, 0x17
        /*005a*/ 	.short	(.L_109 - .L_108)
.L_108:
        /*005c*/ 	.word	0x00000000
        /*0060*/ 	.short	0x0002
        /*0062*/ 	.short	0x000c
        /*0064*/ 	.byte	0x00, 0xf0, 0x11, 0x00


	//----- nvinfo : EIATTR_KPARAM_INFO
	.align		4
.L_109:
        /*0068*/ 	.byte	0x04, 0x17
        /*006a*/ 	.short	(.L_111 - .L_110)
.L_110:
        /*006c*/ 	.word	0x00000000
        /*0070*/ 	.short	0x0001
        /*0072*/ 	.short	0x0008
        /*0074*/ 	.byte	0x00, 0xf0, 0x11, 0x00


	//----- nvinfo : EIATTR_KPARAM_INFO
	.align		4
.L_111:
        /*0078*/ 	.byte	0x04, 0x17
        /*007a*/ 	.short	(.L_113 - .L_112)
.L_112:
        /*007c*/ 	.word	0x00000000
        /*0080*/ 	.short	0x0000
        /*0082*/ 	.short	0x0000
        /*0084*/ 	.byte	0x00, 0xf5, 0x21, 0x00


	//----- nvinfo : EIATTR_SPARSE_MMA_MASK
	.align		4
.L_113:
        /*0088*/ 	.byte	0x03, 0x50
        /*008a*/ 	.short	0x0000


	//----- nvinfo : EIATTR_MAXREG_COUNT
	.align		4
        /*008c*/ 	.byte	0x03, 0x1b
        /*008e*/ 	.short	0x00ff


	//----- nvinfo : EIATTR_MERCURY_ISA_VERSION
	.align		4
        /*0090*/ 	.byte	0x03, 0x5f
        /*0092*/ 	.short	0x0101


	//----- nvinfo : EIATTR_VRC_CTA_INIT_COUNT
	.align		4
        /*0094*/ 	.byte	0x02, 0x4a
	.zero		1
	.zero		1


	//----- nvinfo : EIATTR_EXIT_INSTR_OFFSETS
	.align		4
        /*0098*/ 	.byte	0x04, 0x1c
        /*009a*/ 	.short	(.L_115 - .L_114)


	//   ....[0]....
.L_114:
        /*009c*/ 	.word	0x000000c0


	//   ....[1]....
        /*00a0*/ 	.word	0x000002b0


	//   ....[2]....
        /*00a4*/ 	.word	0x00000420


	//----- nvinfo : EIATTR_CBANK_PARAM_SIZE
	.align		4
.L_115:
        /*00a8*/ 	.byte	0x03, 0x19
        /*00aa*/ 	.short	0x0039


	//----- nvinfo : EIATTR_PARAM_CBANK
	.align		4
        /*00ac*/ 	.byte	0x04, 0x0a
        /*00ae*/ 	.short	(.L_117 - .L_116)
	.align		4
.L_116:
        /*00b0*/ 	.word	index@(.nv.constant0._ZN8mmdeploy4cuda9normalizeIhLi3EEEvPKT_iiiPf6float3S6_b)
        /*00b4*/ 	.short	0x0380
        /*00b6*/ 	.short	0x0039


	//----- nvinfo : EIATTR_SW_WAR
	.align		4
.L_117:
        /*00b8*/ 	.byte	0x04, 0x36
        /*00ba*/ 	.short	(.L_119 - .L_118)
.L_118:
        /*00bc*/ 	.word	0x00000008
.L_119:


//--------------------- .nv.callgraph             --------------------------
	.section	.nv.callgraph,"",@"SHT_CUDA_CALLGRAPH"
	.align	4
	.sectionentsize	8
	.align		4
        /*0000*/ 	.word	0x00000000
	.align		4
        /*0004*/ 	.word	0xffffffff
	.align		4
        /*0008*/ 	.word	0x00000000
	.align		4
        /*000c*/ 	.word	0xfffffffe
	.align		4
        /*0010*/ 	.word	0x00000000
	.align		4
        /*0014*/ 	.word	0xfffffffd
	.align		4
        /*0018*/ 	.word	0x00000000
	.align		4
        /*001c*/ 	.word	0xfffffffc


//--------------------- .text._ZN8mmdeploy4cuda9normalizeIfLi1EEEvPKT_iiiPf6float3S6_b --------------------------
	.section	.text._ZN8mmdeploy4cuda9normalizeIfLi1EEEvPKT_iiiPf6float3S6_b,"ax",@progbits
	.align	128
        .global         _ZN8mmdeploy4cuda9normalizeIfLi1EEEvPKT_iiiPf6float3S6_b
        .type           _ZN8mmdeploy4cuda9normalizeIfLi1EEEvPKT_iiiPf6float3S6_b,@function
        .size           _ZN8mmdeploy4cuda9normalizeIfLi1EEEvPKT_iiiPf6float3S6_b,(.L_x_8 - _ZN8mmdeploy4cuda9normalizeIfLi1EEEvPKT_iiiPf6float3S6_b)
        .other          _ZN8mmdeploy4cuda9normalizeIfLi1EEEvPKT_iiiPf6float3S6_b,@"STO_CUDA_ENTRY STV_DEFAULT"
_ZN8mmdeploy4cuda9normalizeIfLi1EEEvPKT_iiiPf6float3S6_b:
.text._ZN8mmdeploy4cuda9normalizeIfLi1EEEvPKT_iiiPf6float3S6_b:
[----:B------:R-:W-:Y:S01]  /*0000*/  LDC R1, c[0x0][0x37c] ;  /* 0x0000df00ff017b82 */ /* 0x000fe20000000800 */
[----:B------:R-:W0:Y:S07]  /*0010*/  S2R R2, SR_TID.Y ;  /* 0x0000000000027919 */ /* 0x000e2e0000002200 */
[----:B------:R-:W1:Y:S01]  /*0020*/  LDC R0, c[0x0][0x360] ;  /* 0x0000d800ff007b82 */ /* 0x000e620000000800 */
[----:B------:R-:W2:Y:S01]  /*0030*/  LDCU.64 UR6, c[0x0][0x388] ;  /* 0x00007100ff0677ac */ /* 0x000ea20008000a00 */
[----:B------:R-:W1:Y:S06]  /*0040*/  S2R R5, SR_TID.X ;  /* 0x0000000000057919 */ /* 0x000e6c0000002100 */
[----:B------:R-:W0:Y:S08]  /*0050*/  S2UR UR5, SR_CTAID.Y ;  /* 0x00000000000579c3 */ /* 0x000e300000002600 */
[----:B------:R-:W0:Y:S08]  /*0060*/  LDC R3, c[0x0][0x364] ;  /* 0x0000d900ff037b82 */ /* 0x000e300000000800 */
[----:B------:R-:W1:Y:S01]  /*0070*/  S2UR UR4, SR_CTAID.X ;  /* 0x00000000000479c3 */ /* 0x000e620000002500 */
[----:B0-----:R-:W-:-:S05]  /*0080*/  IMAD R3, R3, UR5, R2 ;  /* 0x0000000503037c24 */ /* 0x001fca000f8e0202 */
[----:B--2---:R-:W-:Y:S01]  /*0090*/  ISETP.GE.AND P0, PT, R3, UR6, PT ;  /* 0x0000000603007c0c */ /* 0x004fe2000bf06270 */
[----:B-1----:R-:W-:-:S05]  /*00a0*/  IMAD R0, R0, UR4, R5 ;  /* 0x0000000400007c24 */ /* 0x002fca000f8e0205 */
[----:B------:R-:W-:-:S13]  /*00b0*/  ISETP.GE.OR P0, PT, R0, UR7, P0 ;  /* 0x0000000700007c0c */ /* 0x000fda0008706670 */
[----:B------:R-:W-:Y:S05]  /*00c0*/  @P0 EXIT ;  /* 0x000000000000094d */ /* 0x000fea0003800000 */
[----:B------:R-:W0:Y:S01]  /*00d0*/  LDCU.U8 UR4, c[0x0][0x3b8] ;  /* 0x00007700ff0477ac */ /* 0x000e220008000000 */
[----:B------:R-:W1:Y:S01]  /*00e0*/  LDCU UR6, c[0x0][0x390] ;  /* 0x00007200ff0677ac */ /* 0x000e620008000800 */
[----:B0-----:R-:W-:-:S04]  /*00f0*/  UPRMT UR4, UR4, 0x8880, URZ ;  /* 0x0000888004047896 */ /* 0x001fc800080000ff */
[----:B------:R-:W-:Y:S01]  /*0100*/  UISETP.NE.AND UP0, UPT, UR4, URZ, UPT ;  /* 0x000000ff0400728c */ /* 0x000fe2000bf05270 */
[----:B-1----:R-:W-:-:S06]  /*0110*/  IMAD R7, R3, UR6, R0 ;  /* 0x0000000603077c24 */ /* 0x002fcc000f8e0200 */
[----:B------:R-:W0:Y:S02]  /*0120*/  LDCU.64 UR4, c[0x0][0x358] ;  /* 0x00006b00ff0477ac */ /* 0x000e240008000a00 */
[----:B------:R-:W-:Y:S05]  /*0130*/  BRA.U !UP0, `(.L_x_0) ;  /* 0x00000001082c7547 */ /* 0x000fea000b800000 */
[----:B------:R-:W1:Y:S01]  /*0140*/  LDC.64 R2, c[0x0][0x380] ;  /* 0x0000e000ff027b82 */ /* 0x000e620000000a00 */
[----:B------:R-:W2:Y:S01]  /*0150*/  LDCU UR6, c[0x0][0x3a0] ;  /* 0x00007400ff0677ac */ /* 0x000ea20008000800 */
[----:B------:R-:W3:Y:S06]  /*0160*/  LDCU UR7, c[0x0][0x3ac] ;  /* 0x00007580ff0777ac */ /* 0x000eec0008000800 */
[----:B------:R-:W4:Y:S01]  /*0170*/  LDC.64 R4, c[0x0][0x398] ;  /* 0x0000e600ff047b82 */ /* 0x000f220000000a00 */
[----:B-1----:R-:W-:-:S06]  /*0180*/  IMAD.WIDE R2, R7, 0x4, R2 ;  /* 0x0000000407027825 */ /* 0x002fcc00078e0202 */
[----:B0-----:R-:W2:Y:S01]  /*0190*/  LDG.E R2, desc[UR4][R2.64] ;  /* 0x0000000402027981 */ /* 0x001ea2000c1e1900 */
[----:B----4-:R-:W-:-:S04]  /*01a0*/  IMAD.WIDE R4, R7, 0x4, R4 ;  /* 0x0000000407047825 */ /* 0x010fc800078e0204 */
[----:B--2---:R-:W-:-:S04]  /*01b0*/  FADD R0, R2, -UR6 ;  /* 0x8000000602007e21 */ /* 0x004fc80008000000 */
[----:B---3--:R-:W-:-:S05]  /*01c0*/  FMUL R7, R0, UR7 ;  /* 0x0000000700077c20 */ /* 0x008fca0008400000 */
[----:B------:R-:W-:Y:S01]  /*01d0*/  STG.E desc[UR4][R4.64], R7 ;  /* 0x0000000704007986 */ /* 0x000fe2000c101904 */
[----:B------:R-:W-:Y:S05]  /*01e0*/  EXIT ;  /* 0x000000000000794d */ /* 0x000fea0003800000 */
.L_x_0:
        /* <DEDUP_REMOVED lines=11> */
.L_x_1:
[----:B------:R-:W-:-:S00]  /*02a0*/  BRA `(.L_x_1) ;  /* 0xfffffffc00fc7947 */ /* 0x000fc0000383ffff */
[----:B------:R-:W-:-:S00]  /*02b0*/  NOP ;  /* 0x0000000000007918 */ /* 0x000fc00000000000 */
        /* <DEDUP_REMOVED lines=12> */
.L_x_8:


//--------------------- .text._ZN8mmdeploy4cuda9normalizeIfLi3EEEvPKT_iiiPf6float3S6_b --------------------------
	.section	.text._ZN8mmdeploy4cuda9normalizeIfLi3EEEvPKT_iiiPf6float3S6_b,"ax",@progbits
	.align	128
        .global         _ZN8mmdeploy4cuda9normalizeIfLi3EEEvPKT_iiiPf6float3S6_b
        .type           _ZN8mmdeploy4cuda9normalizeIfLi3EEEvPKT_iiiPf6float3S6_b,@function
        .size           _ZN8mmdeploy4cuda9normalizeIfLi3EEEvPKT_iiiPf6float3S6_b,(.L_x_9 - _ZN8mmdeploy4cuda9normalizeIfLi3EEEvPKT_iiiPf6float3S6_b)
        .other          _ZN8mmdeploy4cuda9normalizeIfLi3EEEvPKT_iiiPf6float3S6_b,@"STO_CUDA_ENTRY STV_DEFAULT"
_ZN8mmdeploy4cuda9normalizeIfLi3EEEvPKT_iiiPf6float3S6_b:
.text._ZN8mmdeploy4cuda9normalizeIfLi3EEEvPKT_iiiPf6float3S6_b:
        /* <DEDUP_REMOVED lines=17> */
[----:B-1----:R-:W-:-:S04]  /*0110*/  IMAD R3, R2, UR5, RZ ;  /* 0x0000000502037c24 */ /* 0x002fc8000f8e02ff */
[----:B------:R-:W-:Y:S02]  /*0120*/  IMAD R7, R0, 0x3, R3 ;  /* 0x0000000300077824 */ /* 0x000fe400078e0203 */
[----:B------:R-:W0:Y:S02]  /*0130*/  LDCU.64 UR4, c[0x0][0x358] ;  /* 0x00006b00ff0477ac */ /* 0x000e240008000a00 */
[----:B------:R-:W-:Y:S05]  /*0140*/  BRA.U !UP0, `(.L_x_2) ;  /* 0x00000001084c7547 */ /* 0x000fea000b800000 */
[----:B------:R-:W1:Y:S01]  /*0150*/  LDC.64 R2, c[0x0][0x380] ;  /* 0x0000e000ff027b82 */ /* 0x000e620000000a00 */
[----:B------:R-:W2:Y:S01]  /*0160*/  LDCU.128 UR8, c[0x0][0x3a0] ;  /* 0x00007400ff0877ac */ /* 0x000ea20008000c00 */
[----:B------:R-:W3:Y:S06]  /*0170*/  LDCU.64 UR6, c[0x0][0x3b0] ;  /* 0x00007600ff0677ac */ /* 0x000eec0008000a00 */
[----:B------:R-:W4:Y:S01]  /*0180*/  LDC.64 R4, c[0x0][0x398] ;  /* 0x0000e600ff047b82 */ /* 0x000f220000000a00 */
[----:B-1----:R-:W-:-:S05]  /*0190*/  IMAD.WIDE R2, R7, 0x4, R2 ;  /* 0x0000000407027825 */ /* 0x002fca00078e0202 */
[----:B0-----:R-:W2:Y:S01]  /*01a0*/  LDG.E R0, desc[UR4][R2.64+0x8] ;  /* 0x0000080402007981 */ /* 0x001ea2000c1e1900 */
[----:B----4-:R-:W-:-:S04]  /*01b0*/  IMAD.WIDE R4, R7, 0x4, R4 ;  /* 0x0000000407047825 */ /* 0x010fc800078e0204 */
[----:B--2---:R-:W-:-:S04]  /*01c0*/  FADD R0, R0, -UR8 ;  /* 0x8000000800007e21 */ /* 0x004fc80008000000 */
[----:B------:R-:W-:-:S05]  /*01d0*/  FMUL R7, R0, UR11 ;  /* 0x0000000b00077c20 */ /* 0x000fca0008400000 */
[----:B------:R-:W-:Y:S04]  /*01e0*/  STG.E desc[UR4][R4.64], R7 ;  /* 0x0000000704007986 */ /* 0x000fe8000c101904 */
[----:B------:R-:W2:Y:S02]  /*01f0*/  LDG.E R0, desc[UR4][R2.64+0x4] ;  /* 0x0000040402007981 */ /* 0x000ea4000c1e1900 */
[----:B--2---:R-:W-:-:S04]  /*0200*/  FADD R0, R0, -UR9 ;  /* 0x8000000900007e21 */ /* 0x004fc80008000000 */
[----:B---3--:R-:W-:-:S05]  /*0210*/  FMUL R9, R0, UR6 ;  /* 0x0000000600097c20 */ /* 0x008fca0008400000 */
[----:B------:R-:W-:Y:S04]  /*0220*/  STG.E desc[UR4][R4.64+0x4], R9 ;  /* 0x0000040904007986 */ /* 0x000fe8000c101904 */
[----:B------:R-:W2:Y:S02]  /*0230*/  LDG.E R0, desc[UR4][R2.64] ;  /* 0x0000000402007981 */ /* 0x000ea4000c1e1900 */
[----:B--2---:R-:W-:-:S04]  /*0240*/  FADD R0, R0, -UR10 ;  /* 0x8000000a00007e21 */ /* 0x004fc80008000000 */
[----:B------:R-:W-:-:S05]  /*0250*/  FMUL R11, R0, UR7 ;  /* 0x00000007000b7c20 */ /* 0x000fca0008400000 */
[----:B------:R-:W-:Y:S01]  /*0260*/  STG.E desc[UR4][R4.64+0x8], R11 ;  /* 0x0000080b04007986 */ /* 0x000fe2000c101904 */
[----:B------:R-:W-:Y:S05]  /*0270*/  EXIT ;  /* 0x000000000000794d */ /* 0x000fea0003800000 */
.L_x_2:
        /* <DEDUP_REMOVED lines=19> */
.L_x_3:
        /* <DEDUP_REMOVED lines=13> */
.L_x_9:


//--------------------- .text._ZN8mmdeploy4cuda9normalizeIhLi1EEEvPKT_iiiPf6float3S6_b --------------------------
	.section	.text._ZN8mmdeploy4cuda9normalizeIhLi1EEEvPKT_iiiPf6float3S6_b,"ax",@progbits
	.align	128
        .global         _ZN8mmdeploy4cuda9normalizeIhLi1EEEvPKT_iiiPf6float3S6_b
        .type           _ZN8mmdeploy4cuda9normalizeIhLi1EEEvPKT_iiiPf6float3S6_b,@function
        .size           _ZN8mmdeploy4cuda9normalizeIhLi1EEEvPKT_iiiPf6float3S6_b,(.L_x_10 - _ZN8mmdeploy4cuda9normalizeIhLi1EEEvPKT_iiiPf6float3S6_b)
        .other          _ZN8mmdeploy4cuda9normalizeIhLi1EEEvPKT_iiiPf6float3S6_b,@"STO_CUDA_ENTRY STV_DEFAULT"
_ZN8mmdeploy4cuda9normalizeIhLi1EEEvPKT_iiiPf6float3S6_b:
.text._ZN8mmdeploy4cuda9normalizeIhLi1EEEvPKT_iiiPf6float3S6_b:
        /* <DEDUP_REMOVED lines=20> */
[----:B------:R-:W1:Y:S01]  /*0140*/  LDCU.64 UR6, c[0x0][0x380] ;  /* 0x00007000ff0677ac */ /* 0x000e620008000a00 */
[----:B------:R-:W2:Y:S01]  /*0150*/  LDC.64 R2, c[0x0][0x398] ;  /* 0x0000e600ff027b82 */ /* 0x000ea20000000a00 */
[C---:B-1----:R-:W-:Y:S01]  /*0160*/  IADD3 R4, P0, PT, R7.reuse, UR6, RZ ;  /* 0x0000000607047c10 */ /* 0x042fe2000ff1e0ff */
[----:B------:R-:W1:Y:S03]  /*0170*/  LDCU UR6, c[0x0][0x3a0] ;  /* 0x00007400ff0677ac */ /* 0x000e660008000800 */
[C---:B------:R-:W-:Y:S01]  /*0180*/  LEA.HI.X.SX32 R5, R7.reuse, UR7, 0x1, P0 ;  /* 0x0000000707057c11 */ /* 0x040fe200080f0eff */
[----:B------:R-:W3:Y:S04]  /*0190*/  LDCU UR7, c[0x0][0x3ac] ;  /* 0x00007580ff0777ac */ /* 0x000ee80008000800 */
[----:B0-----:R-:W4:Y:S01]  /*01a0*/  LDG.E.U8 R4, desc[UR4][R4.64] ;  /* 0x0000000404047981 */ /* 0x001f22000c1e1100 */
[----:B--2---:R-:W-:Y:S01]  /*01b0*/  IMAD.WIDE R2, R7, 0x4, R2 ;  /* 0x0000000407027825 */ /* 0x004fe200078e0202 */
[----:B----4-:R-:W-:-:S05]  /*01c0*/  I2FP.F32.U32 R0, R4 ;  /* 0x0000000400007245 */ /* 0x010fca0000201000 */
[----:B-1----:R-:W-:-:S04]  /*01d0*/  FADD R0, R0, -UR6 ;  /* 0x8000000600007e21 */ /* 0x002fc80008000000 */
[----:B---3--:R-:W-:-:S05]  /*01e0*/  FMUL R7, R0, UR7 ;  /* 0x0000000700077c20 */ /* 0x008fca0008400000 */
[----:B------:R-:W-:Y:S01]  /*01f0*/  STG.E desc[UR4][R2.64], R7 ;  /* 0x0000000702007986 */ /* 0x000fe2000c101904 */
[----:B------:R-:W-:Y:S05]  /*0200*/  EXIT ;  /* 0x000000000000794d */ /* 0x000fea0003800000 */
.L_x_4:
        /* <DEDUP_REMOVED lines=13> */
.L_x_5:
        /* <DEDUP_REMOVED lines=10> */
.L_x_10:


//--------------------- .text._ZN8mmdeploy4cuda9normalizeIhLi3EEEvPKT_iiiPf6float3S6_b --------------------------
	.section	.text._ZN8mmdeploy4cuda9normalizeIhLi3EEEvPKT_iiiPf6float3S6_b,"ax",@progbits
	.align	128
        .global         _ZN8mmdeploy4cuda9normalizeIhLi3EEEvPKT_iiiPf6float3S6_b
        .type           _ZN8mmdeploy4cuda9normalizeIhLi3EEEvPKT_iiiPf6float3S6_b,@function
        .size           _ZN8mmdeploy4cuda9normalizeIhLi3EEEvPKT_iiiPf6float3S6_b,(.L_x_11 - _ZN8mmdeploy4cuda9normalizeIhLi3EEEvPKT_iiiPf6float3S6_b)
        .other          _ZN8mmdeploy4cuda9normalizeIhLi3EEEvPKT_iiiPf6float3S6_b,@"STO_CUDA_ENTRY STV_DEFAULT"
_ZN8mmdeploy4cuda9normalizeIhLi3EEEvPKT_iiiPf6float3S6_b:
.text._ZN8mmdeploy4cuda9normalizeIhLi3EEEvPKT_iiiPf6float3S6_b:
        /* <DEDUP_REMOVED lines=21> */
[----:B------:R-:W1:Y:S01]  /*0150*/  LDCU.64 UR6, c[0x0][0x380] ;  /* 0x00007000ff0677ac */ /* 0x000e620008000a00 */
[----:B------:R-:W2:Y:S01]  /*0160*/  LDC.64 R4, c[0x0][0x398] ;  /* 0x0000e600ff047b82 */ /* 0x000ea20000000a00 */
[----:B------:R-:W3:Y:S01]  /*0170*/  LDCU.128 UR8, c[0x0][0x3a0] ;  /* 0x00007400ff0877ac */ /* 0x000ee20008000c00 */
[----:B-1----:R-:W-:-:S04]  /*0180*/  IADD3 R2, P0, PT, R7, UR6, RZ ;  /* 0x0000000607027c10 */ /* 0x002fc8000ff1e0ff */
[C---:B------:R-:W-:Y:S01]  /*0190*/  LEA.HI.X.SX32 R3, R7.reuse, UR7, 0x1, P0 ;  /* 0x0000000707037c11 */ /* 0x040fe200080f0eff */
[----:B------:R-:W1:Y:S04]  /*01a0*/  LDCU.64 UR6, c[0x0][0x3b0] ;  /* 0x00007600ff0677ac */ /* 0x000e680008000a00 */
[----:B0-----:R-:W4:Y:S01]  /*01b0*/  LDG.E.U8 R0, desc[UR4][R2.64+0x2] ;  /* 0x0000020402007981 */ /* 0x001f22000c1e1100 */
[----:B--2---:R-:W-:Y:S01]  /*01c0*/  IMAD.WIDE R4, R7, 0x4, R4 ;  /* 0x0000000407047825 */ /* 0x004fe200078e0204 */
[----:B----4-:R-:W-:-:S05]  /*01d0*/  I2FP.F32.U32 R0, R0 ;  /* 0x0000000000007245 */ /* 0x010fca0000201000 */
[----:B---3--:R-:W-:-:S04]  /*01e0*/  FADD R0, R0, -UR8 ;  /* 0x8000000800007e21 */ /* 0x008fc80008000000 */
[----:B------:R-:W-:-:S05]  /*01f0*/  FMUL R7, R0, UR11 ;  /* 0x0000000b00077c20 */ /* 0x000fca0008400000 */
[----:B------:R-:W-:Y:S04]  /*0200*/  STG.E desc[UR4][R4.64], R7 ;  /* 0x0000000704007986 */ /* 0x000fe8000c101904 */
[----:B------:R-:W2:Y:S02]  /*0210*/  LDG.E.U8 R0, desc[UR4][R2.64+0x1] ;  /* 0x0000010402007981 */ /* 0x000ea4000c1e1100 */
[----:B--2---:R-:W-:-:S05]  /*0220*/  I2FP.F32.U32 R0, R0 ;  /* 0x0000000000007245 */ /* 0x004fca0000201000 */
[----:B------:R-:W-:-:S04]  /*0230*/  FADD R0, R0, -UR9 ;  /* 0x8000000900007e21 */ /* 0x000fc80008000000 */
[----:B-1----:R-:W-:-:S05]  /*0240*/  FMUL R9, R0, UR6 ;  /* 0x0000000600097c20 */ /* 0x002fca0008400000 */
[----:B------:R-:W-:Y:S04]  /*0250*/  STG.E desc[UR4][R4.64+0x4], R9 ;  /* 0x0000040904007986 */ /* 0x000fe8000c101904 */
[----:B------:R-:W2:Y:S02]  /*0260*/  LDG.E.U8 R0, desc[UR4][R2.64] ;  /* 0x0000000402007981 */ /* 0x000ea4000c1e1100 */
[----:B--2---:R-:W-:-:S05]  /*0270*/  I2FP.F32.U32 R0, R0 ;  /* 0x0000000000007245 */ /* 0x004fca0000201000 */
[----:B------:R-:W-:-:S04]  /*0280*/  FADD R0, R0, -UR10 ;  /* 0x8000000a00007e21 */ /* 0x000fc80008000000 */
[----:B------:R-:W-:-:S05]  /*0290*/  FMUL R11, R0, UR7 ;  /* 0x00000007000b7c20 */ /* 0x000fca0008400000 */
[----:B------:R-:W-:Y:S01]  /*02a0*/  STG.E desc[UR4][R4.64+0x8], R11 ;  /* 0x0000080b04007986 */ /* 0x000fe2000c101904 */
[----:B------:R-:W-:Y:S05]  /*02b0*/  EXIT ;  /* 0x000000000000794d */ /* 0x000fea0003800000 */
.L_x_6:
        /* <DEDUP_REMOVED lines=23> */
.L_x_7:
        /* <DEDUP_REMOVED lines=13> */
.L_x_11:


//--------------------- .nv.shared.reserved.0     --------------------------
	.section	.nv.shared.reserved.0,"aw",@nobits
	.weak		__nv_reservedSMEM_offset_0_alias
	.size		__nv_reservedSMEM_offset_0_alias, 0, 64
	.other		__nv_reservedSMEM_offset_0_alias,@"STO_CUDA_RESERVED_SHARED STV_DEFAULT"
__nv_reservedSMEM_offset_0_alias:
	.zero		0
	.zero		64


//--------------------- .nv.constant0._ZN8mmdeploy4cuda9normalizeIfLi1EEEvPKT_iiiPf6float3S6_b --------------------------
	.section	.nv.constant0._ZN8mmdeploy4cuda9normalizeIfLi1EEEvPKT_iiiPf6float3S6_b,"a",@progbits
	.sectionflags	@""
	.align	4
.nv.constant0._ZN8mmdeploy4cuda9normalizeIfLi1EEEvPKT_iiiPf6float3S6_b:
	.zero		953


//--------------------- .nv.constant0._ZN8mmdeploy4cuda9normalizeIfLi3EEEvPKT_iiiPf6float3S6_b --------------------------
	.section	.nv.constant0._ZN8mmdeploy4cuda9normalizeIfLi3EEEvPKT_iiiPf6float3S6_b,"a",@progbits
	.sectionflags	@""
	.align	4
.nv.constant0._ZN8mmdeploy4cuda9normalizeIfLi3EEEvPKT_iiiPf6float3S6_b:
	.zero		953


//--------------------- .nv.constant0._ZN8mmdeploy4cuda9normalizeIhLi1EEEvPKT_iiiPf6float3S6_b --------------------------
	.section	.nv.constant0._ZN8mmdeploy4cuda9normalizeIhLi1EEEvPKT_iiiPf6float3S6_b,"a",@progbits
	.sectionflags	@""
	.align	4
.nv.constant0._ZN8mmdeploy4cuda9normalizeIhLi1EEEvPKT_iiiPf6float3S6_b:
	.zero		953


//--------------------- .nv.constant0._ZN8mmdeploy4cuda9normalizeIhLi3EEEvPKT_iiiPf6float3S6_b --------------------------
	.section	.nv.constant0._ZN8mmdeploy4cuda9normalizeIhLi3EEEvPKT_iiiPf6float3S6_b,"a",@progbits
	.sectionflags	@""
	.align	4
.nv.constant0._ZN8mmdeploy4cuda9normalizeIhLi3EEEvPKT_iiiPf6float3S6_b:
	.zero		953


//--------------------- SYMBOLS --------------------------

	.type		.nv.reservedSmem.offset0,@object
	.size		.nv.reservedSmem.offset0,0x4
